//
// Generated by NVIDIA NVVM Compiler
//
// Compiler Build ID: CL-36424714
// Cuda compilation tools, release 13.0, V13.0.88
// Based on NVVM 20.0.0
//

.version 9.0
.target sm_100
.address_size 64

	// .globl	_Z5partaPiS_i

.visible .entry _Z5partaPiS_i(
	.param .u64 .ptr .align 1 _Z5partaPiS_i_param_0,
	.param .u64 .ptr .align 1 _Z5partaPiS_i_param_1,
	.param .u32 _Z5partaPiS_i_param_2
)
{
	.reg .pred 	%p<20>;
	.reg .b32 	%r<412>;
	.reg .b64 	%rd<139>;

	ld.param.u64 	%rd5, [_Z5partaPiS_i_param_0];
	ld.param.u64 	%rd6, [_Z5partaPiS_i_param_1];
	ld.param.u32 	%r42, [_Z5partaPiS_i_param_2];
	cvta.to.global.u64 	%rd1, %rd6;
	cvta.to.global.u64 	%rd2, %rd5;
	mov.u32 	%r43, %ntid.x;
	div.u32 	%r1, %r42, %r43;
	mov.u32 	%r2, %tid.x;
	add.s32 	%r44, %r43, -1;
	setp.ge.u32 	%p1, %r2, %r44;
	@%p1 bra 	$L__BB0_14;
	mul.lo.s32 	%r402, %r1, %r2;
	add.s32 	%r221, %r402, %r1;
	setp.ge.u32 	%p11, %r402, %r221;
	@%p11 bra 	$L__BB0_27;
	add.s32 	%r222, %r1, -1;
	and.b32  	%r4, %r1, 15;
	setp.lt.u32 	%p12, %r222, 15;
	@%p12 bra 	$L__BB0_5;
	and.b32  	%r223, %r1, -16;
	neg.s32 	%r398, %r223;
	add.s64 	%rd3, %rd2, 32;
$L__BB0_4:
	.pragma "nounroll";
	mul.wide.s32 	%rd73, %r402, 4;
	add.s64 	%rd74, %rd3, %rd73;
	ld.global.u32 	%r224, [%rd74+-32];
	mul.hi.s32 	%r225, %r224, 1374389535;
	shr.u32 	%r226, %r225, 31;
	shr.s32 	%r227, %r225, 5;
	add.s32 	%r228, %r227, %r226;
	mul.wide.s32 	%rd75, %r228, 4;
	add.s64 	%rd76, %rd1, %rd75;
	atom.global.add.u32 	%r229, [%rd76], 1;
	ld.global.u32 	%r230, [%rd74+-28];
	mul.hi.s32 	%r231, %r230, 1374389535;
	shr.u32 	%r232, %r231, 31;
	shr.s32 	%r233, %r231, 5;
	add.s32 	%r234, %r233, %r232;
	mul.wide.s32 	%rd77, %r234, 4;
	add.s64 	%rd78, %rd1, %rd77;
	atom.global.add.u32 	%r235, [%rd78], 1;
	ld.global.u32 	%r236, [%rd74+-24];
	mul.hi.s32 	%r237, %r236, 1374389535;
	shr.u32 	%r238, %r237, 31;
	shr.s32 	%r239, %r237, 5;
	add.s32 	%r240, %r239, %r238;
	mul.wide.s32 	%rd79, %r240, 4;
	add.s64 	%rd80, %rd1, %rd79;
	atom.global.add.u32 	%r241, [%rd80], 1;
	ld.global.u32 	%r242, [%rd74+-20];
	mul.hi.s32 	%r243, %r242, 1374389535;
	shr.u32 	%r244, %r243, 31;
	shr.s32 	%r245, %r243, 5;
	add.s32 	%r246, %r245, %r244;
	mul.wide.s32 	%rd81, %r246, 4;
	add.s64 	%rd82, %rd1, %rd81;
	atom.global.add.u32 	%r247, [%rd82], 1;
	ld.global.u32 	%r248, [%rd74+-16];
	mul.hi.s32 	%r249, %r248, 1374389535;
	shr.u32 	%r250, %r249, 31;
	shr.s32 	%r251, %r249, 5;
	add.s32 	%r252, %r251, %r250;
	mul.wide.s32 	%rd83, %r252, 4;
	add.s64 	%rd84, %rd1, %rd83;
	atom.global.add.u32 	%r253, [%rd84], 1;
	ld.global.u32 	%r254, [%rd74+-12];
	mul.hi.s32 	%r255, %r254, 1374389535;
	shr.u32 	%r256, %r255, 31;
	shr.s32 	%r257, %r255, 5;
	add.s32 	%r258, %r257, %r256;
	mul.wide.s32 	%rd85, %r258, 4;
	add.s64 	%rd86, %rd1, %rd85;
	atom.global.add.u32 	%r259, [%rd86], 1;
	ld.global.u32 	%r260, [%rd74+-8];
	mul.hi.s32 	%r261, %r260, 1374389535;
	shr.u32 	%r262, %r261, 31;
	shr.s32 	%r263, %r261, 5;
	add.s32 	%r264, %r263, %r262;
	mul.wide.s32 	%rd87, %r264, 4;
	add.s64 	%rd88, %rd1, %rd87;
	atom.global.add.u32 	%r265, [%rd88], 1;
	ld.global.u32 	%r266, [%rd74+-4];
	mul.hi.s32 	%r267, %r266, 1374389535;
	shr.u32 	%r268, %r267, 31;
	shr.s32 	%r269, %r267, 5;
	add.s32 	%r270, %r269, %r268;
	mul.wide.s32 	%rd89, %r270, 4;
	add.s64 	%rd90, %rd1, %rd89;
	atom.global.add.u32 	%r271, [%rd90], 1;
	ld.global.u32 	%r272, [%rd74];
	mul.hi.s32 	%r273, %r272, 1374389535;
	shr.u32 	%r274, %r273, 31;
	shr.s32 	%r275, %r273, 5;
	add.s32 	%r276, %r275, %r274;
	mul.wide.s32 	%rd91, %r276, 4;
	add.s64 	%rd92, %rd1, %rd91;
	atom.global.add.u32 	%r277, [%rd92], 1;
	ld.global.u32 	%r278, [%rd74+4];
	mul.hi.s32 	%r279, %r278, 1374389535;
	shr.u32 	%r280, %r279, 31;
	shr.s32 	%r281, %r279, 5;
	add.s32 	%r282, %r281, %r280;
	mul.wide.s32 	%rd93, %r282, 4;
	add.s64 	%rd94, %rd1, %rd93;
	atom.global.add.u32 	%r283, [%rd94], 1;
	ld.global.u32 	%r284, [%rd74+8];
	mul.hi.s32 	%r285, %r284, 1374389535;
	shr.u32 	%r286, %r285, 31;
	shr.s32 	%r287, %r285, 5;
	add.s32 	%r288, %r287, %r286;
	mul.wide.s32 	%rd95, %r288, 4;
	add.s64 	%rd96, %rd1, %rd95;
	atom.global.add.u32 	%r289, [%rd96], 1;
	ld.global.u32 	%r290, [%rd74+12];
	mul.hi.s32 	%r291, %r290, 1374389535;
	shr.u32 	%r292, %r291, 31;
	shr.s32 	%r293, %r291, 5;
	add.s32 	%r294, %r293, %r292;
	mul.wide.s32 	%rd97, %r294, 4;
	add.s64 	%rd98, %rd1, %rd97;
	atom.global.add.u32 	%r295, [%rd98], 1;
	ld.global.u32 	%r296, [%rd74+16];
	mul.hi.s32 	%r297, %r296, 1374389535;
	shr.u32 	%r298, %r297, 31;
	shr.s32 	%r299, %r297, 5;
	add.s32 	%r300, %r299, %r298;
	mul.wide.s32 	%rd99, %r300, 4;
	add.s64 	%rd100, %rd1, %rd99;
	atom.global.add.u32 	%r301, [%rd100], 1;
	ld.global.u32 	%r302, [%rd74+20];
	mul.hi.s32 	%r303, %r302, 1374389535;
	shr.u32 	%r304, %r303, 31;
	shr.s32 	%r305, %r303, 5;
	add.s32 	%r306, %r305, %r304;
	mul.wide.s32 	%rd101, %r306, 4;
	add.s64 	%rd102, %rd1, %rd101;
	atom.global.add.u32 	%r307, [%rd102], 1;
	ld.global.u32 	%r308, [%rd74+24];
	mul.hi.s32 	%r309, %r308, 1374389535;
	shr.u32 	%r310, %r309, 31;
	shr.s32 	%r311, %r309, 5;
	add.s32 	%r312, %r311, %r310;
	mul.wide.s32 	%rd103, %r312, 4;
	add.s64 	%rd104, %rd1, %rd103;
	atom.global.add.u32 	%r313, [%rd104], 1;
	ld.global.u32 	%r314, [%rd74+28];
	mul.hi.s32 	%r315, %r314, 1374389535;
	shr.u32 	%r316, %r315, 31;
	shr.s32 	%r317, %r315, 5;
	add.s32 	%r318, %r317, %r316;
	mul.wide.s32 	%rd105, %r318, 4;
	add.s64 	%rd106, %rd1, %rd105;
	atom.global.add.u32 	%r319, [%rd106], 1;
	add.s32 	%r402, %r402, 16;
	add.s32 	%r398, %r398, 16;
	setp.eq.s32 	%p13, %r398, 0;
	@%p13 bra 	$L__BB0_5;
	bra.uni 	$L__BB0_4;
$L__BB0_5:
	setp.eq.s32 	%p14, %r4, 0;
	@%p14 bra 	$L__BB0_27;
	and.b32  	%r19, %r1, 7;
	setp.lt.u32 	%p15, %r4, 8;
	@%p15 bra 	$L__BB0_8;
	mul.wide.s32 	%rd107, %r402, 4;
	add.s64 	%rd108, %rd2, %rd107;
	ld.global.u32 	%r320, [%rd108];
	mul.hi.s32 	%r321, %r320, 1374389535;
	shr.u32 	%r322, %r321, 31;
	shr.s32 	%r323, %r321, 5;
	add.s32 	%r324, %r323, %r322;
	mul.wide.s32 	%rd109, %r324, 4;
	add.s64 	%rd110, %rd1, %rd109;
	atom.global.add.u32 	%r325, [%rd110], 1;
	ld.global.u32 	%r326, [%rd108+4];
	mul.hi.s32 	%r327, %r326, 1374389535;
	shr.u32 	%r328, %r327, 31;
	shr.s32 	%r329, %r327, 5;
	add.s32 	%r330, %r329, %r328;
	mul.wide.s32 	%rd111, %r330, 4;
	add.s64 	%rd112, %rd1, %rd111;
	atom.global.add.u32 	%r331, [%rd112], 1;
	ld.global.u32 	%r332, [%rd108+8];
	mul.hi.s32 	%r333, %r332, 1374389535;
	shr.u32 	%r334, %r333, 31;
	shr.s32 	%r335, %r333, 5;
	add.s32 	%r336, %r335, %r334;
	mul.wide.s32 	%rd113, %r336, 4;
	add.s64 	%rd114, %rd1, %rd113;
	atom.global.add.u32 	%r337, [%rd114], 1;
	ld.global.u32 	%r338, [%rd108+12];
	mul.hi.s32 	%r339, %r338, 1374389535;
	shr.u32 	%r340, %r339, 31;
	shr.s32 	%r341, %r339, 5;
	add.s32 	%r342, %r341, %r340;
	mul.wide.s32 	%rd115, %r342, 4;
	add.s64 	%rd116, %rd1, %rd115;
	atom.global.add.u32 	%r343, [%rd116], 1;
	ld.global.u32 	%r344, [%rd108+16];
	mul.hi.s32 	%r345, %r344, 1374389535;
	shr.u32 	%r346, %r345, 31;
	shr.s32 	%r347, %r345, 5;
	add.s32 	%r348, %r347, %r346;
	mul.wide.s32 	%rd117, %r348, 4;
	add.s64 	%rd118, %rd1, %rd117;
	atom.global.add.u32 	%r349, [%rd118], 1;
	ld.global.u32 	%r350, [%rd108+20];
	mul.hi.s32 	%r351, %r350, 1374389535;
	shr.u32 	%r352, %r351, 31;
	shr.s32 	%r353, %r351, 5;
	add.s32 	%r354, %r353, %r352;
	mul.wide.s32 	%rd119, %r354, 4;
	add.s64 	%rd120, %rd1, %rd119;
	atom.global.add.u32 	%r355, [%rd120], 1;
	ld.global.u32 	%r356, [%rd108+24];
	mul.hi.s32 	%r357, %r356, 1374389535;
	shr.u32 	%r358, %r357, 31;
	shr.s32 	%r359, %r357, 5;
	add.s32 	%r360, %r359, %r358;
	mul.wide.s32 	%rd121, %r360, 4;
	add.s64 	%rd122, %rd1, %rd121;
	atom.global.add.u32 	%r361, [%rd122], 1;
	ld.global.u32 	%r362, [%rd108+28];
	mul.hi.s32 	%r363, %r362, 1374389535;
	shr.u32 	%r364, %r363, 31;
	shr.s32 	%r365, %r363, 5;
	add.s32 	%r366, %r365, %r364;
	mul.wide.s32 	%rd123, %r366, 4;
	add.s64 	%rd124, %rd1, %rd123;
	atom.global.add.u32 	%r367, [%rd124], 1;
	add.s32 	%r402, %r402, 8;
$L__BB0_8:
	setp.eq.s32 	%p16, %r19, 0;
	@%p16 bra 	$L__BB0_27;
	and.b32  	%r22, %r1, 3;
	setp.lt.u32 	%p17, %r19, 4;
	@%p17 bra 	$L__BB0_11;
	mul.wide.s32 	%rd125, %r402, 4;
	add.s64 	%rd126, %rd2, %rd125;
	ld.global.u32 	%r368, [%rd126];
	mul.hi.s32 	%r369, %r368, 1374389535;
	shr.u32 	%r370, %r369, 31;
	shr.s32 	%r371, %r369, 5;
	add.s32 	%r372, %r371, %r370;
	mul.wide.s32 	%rd127, %r372, 4;
	add.s64 	%rd128, %rd1, %rd127;
	atom.global.add.u32 	%r373, [%rd128], 1;
	ld.global.u32 	%r374, [%rd126+4];
	mul.hi.s32 	%r375, %r374, 1374389535;
	shr.u32 	%r376, %r375, 31;
	shr.s32 	%r377, %r375, 5;
	add.s32 	%r378, %r377, %r376;
	mul.wide.s32 	%rd129, %r378, 4;
	add.s64 	%rd130, %rd1, %rd129;
	atom.global.add.u32 	%r379, [%rd130], 1;
	ld.global.u32 	%r380, [%rd126+8];
	mul.hi.s32 	%r381, %r380, 1374389535;
	shr.u32 	%r382, %r381, 31;
	shr.s32 	%r383, %r381, 5;
	add.s32 	%r384, %r383, %r382;
	mul.wide.s32 	%rd131, %r384, 4;
	add.s64 	%rd132, %rd1, %rd131;
	atom.global.add.u32 	%r385, [%rd132], 1;
	ld.global.u32 	%r386, [%rd126+12];
	mul.hi.s32 	%r387, %r386, 1374389535;
	shr.u32 	%r388, %r387, 31;
	shr.s32 	%r389, %r387, 5;
	add.s32 	%r390, %r389, %r388;
	mul.wide.s32 	%rd133, %r390, 4;
	add.s64 	%rd134, %rd1, %rd133;
	atom.global.add.u32 	%r391, [%rd134], 1;
	add.s32 	%r402, %r402, 4;
$L__BB0_11:
	setp.eq.s32 	%p18, %r22, 0;
	@%p18 bra 	$L__BB0_27;
	neg.s32 	%r405, %r22;
$L__BB0_13:
	.pragma "nounroll";
	mul.wide.s32 	%rd135, %r402, 4;
	add.s64 	%rd136, %rd2, %rd135;
	ld.global.u32 	%r392, [%rd136];
	mul.hi.s32 	%r393, %r392, 1374389535;
	shr.u32 	%r394, %r393, 31;
	shr.s32 	%r395, %r393, 5;
	add.s32 	%r396, %r395, %r394;
	mul.wide.s32 	%rd137, %r396, 4;
	add.s64 	%rd138, %rd1, %rd137;
	atom.global.add.u32 	%r397, [%rd138], 1;
	add.s32 	%r402, %r402, 1;
	add.s32 	%r405, %r405, 1;
	setp.eq.s32 	%p19, %r405, 0;
	@%p19 bra 	$L__BB0_27;
	bra.uni 	$L__BB0_13;
$L__BB0_14:
	mul.lo.s32 	%r407, %r1, %r2;
	setp.ge.s32 	%p2, %r407, %r42;
	@%p2 bra 	$L__BB0_27;
	sub.s32 	%r11, %r42, %r407;
	and.b32  	%r12, %r11, 15;
	sub.s32 	%r45, %r407, %r42;
	setp.gt.u32 	%p3, %r45, -16;
	@%p3 bra 	$L__BB0_18;
	and.b32  	%r46, %r11, -16;
	neg.s32 	%r400, %r46;
	add.s64 	%rd4, %rd2, 32;
$L__BB0_17:
	.pragma "nounroll";
	mul.wide.s32 	%rd7, %r407, 4;
	add.s64 	%rd8, %rd4, %rd7;
	ld.global.u32 	%r47, [%rd8+-32];
	mul.hi.s32 	%r48, %r47, 1374389535;
	shr.u32 	%r49, %r48, 31;
	shr.s32 	%r50, %r48, 5;
	add.s32 	%r51, %r50, %r49;
	mul.wide.s32 	%rd9, %r51, 4;
	add.s64 	%rd10, %rd1, %rd9;
	atom.global.add.u32 	%r52, [%rd10], 1;
	ld.global.u32 	%r53, [%rd8+-28];
	mul.hi.s32 	%r54, %r53, 1374389535;
	shr.u32 	%r55, %r54, 31;
	shr.s32 	%r56, %r54, 5;
	add.s32 	%r57, %r56, %r55;
	mul.wide.s32 	%rd11, %r57, 4;
	add.s64 	%rd12, %rd1, %rd11;
	atom.global.add.u32 	%r58, [%rd12], 1;
	ld.global.u32 	%r59, [%rd8+-24];
	mul.hi.s32 	%r60, %r59, 1374389535;
	shr.u32 	%r61, %r60, 31;
	shr.s32 	%r62, %r60, 5;
	add.s32 	%r63, %r62, %r61;
	mul.wide.s32 	%rd13, %r63, 4;
	add.s64 	%rd14, %rd1, %rd13;
	atom.global.add.u32 	%r64, [%rd14], 1;
	ld.global.u32 	%r65, [%rd8+-20];
	mul.hi.s32 	%r66, %r65, 1374389535;
	shr.u32 	%r67, %r66, 31;
	shr.s32 	%r68, %r66, 5;
	add.s32 	%r69, %r68, %r67;
	mul.wide.s32 	%rd15, %r69, 4;
	add.s64 	%rd16, %rd1, %rd15;
	atom.global.add.u32 	%r70, [%rd16], 1;
	ld.global.u32 	%r71, [%rd8+-16];
	mul.hi.s32 	%r72, %r71, 1374389535;
	shr.u32 	%r73, %r72, 31;
	shr.s32 	%r74, %r72, 5;
	add.s32 	%r75, %r74, %r73;
	mul.wide.s32 	%rd17, %r75, 4;
	add.s64 	%rd18, %rd1, %rd17;
	atom.global.add.u32 	%r76, [%rd18], 1;
	ld.global.u32 	%r77, [%rd8+-12];
	mul.hi.s32 	%r78, %r77, 1374389535;
	shr.u32 	%r79, %r78, 31;
	shr.s32 	%r80, %r78, 5;
	add.s32 	%r81, %r80, %r79;
	mul.wide.s32 	%rd19, %r81, 4;
	add.s64 	%rd20, %rd1, %rd19;
	atom.global.add.u32 	%r82, [%rd20], 1;
	ld.global.u32 	%r83, [%rd8+-8];
	mul.hi.s32 	%r84, %r83, 1374389535;
	shr.u32 	%r85, %r84, 31;
	shr.s32 	%r86, %r84, 5;
	add.s32 	%r87, %r86, %r85;
	mul.wide.s32 	%rd21, %r87, 4;
	add.s64 	%rd22, %rd1, %rd21;
	atom.global.add.u32 	%r88, [%rd22], 1;
	ld.global.u32 	%r89, [%rd8+-4];
	mul.hi.s32 	%r90, %r89, 1374389535;
	shr.u32 	%r91, %r90, 31;
	shr.s32 	%r92, %r90, 5;
	add.s32 	%r93, %r92, %r91;
	mul.wide.s32 	%rd23, %r93, 4;
	add.s64 	%rd24, %rd1, %rd23;
	atom.global.add.u32 	%r94, [%rd24], 1;
	ld.global.u32 	%r95, [%rd8];
	mul.hi.s32 	%r96, %r95, 1374389535;
	shr.u32 	%r97, %r96, 31;
	shr.s32 	%r98, %r96, 5;
	add.s32 	%r99, %r98, %r97;
	mul.wide.s32 	%rd25, %r99, 4;
	add.s64 	%rd26, %rd1, %rd25;
	atom.global.add.u32 	%r100, [%rd26], 1;
	ld.global.u32 	%r101, [%rd8+4];
	mul.hi.s32 	%r102, %r101, 1374389535;
	shr.u32 	%r103, %r102, 31;
	shr.s32 	%r104, %r102, 5;
	add.s32 	%r105, %r104, %r103;
	mul.wide.s32 	%rd27, %r105, 4;
	add.s64 	%rd28, %rd1, %rd27;
	atom.global.add.u32 	%r106, [%rd28], 1;
	ld.global.u32 	%r107, [%rd8+8];
	mul.hi.s32 	%r108, %r107, 1374389535;
	shr.u32 	%r109, %r108, 31;
	shr.s32 	%r110, %r108, 5;
	add.s32 	%r111, %r110, %r109;
	mul.wide.s32 	%rd29, %r111, 4;
	add.s64 	%rd30, %rd1, %rd29;
	atom.global.add.u32 	%r112, [%rd30], 1;
	ld.global.u32 	%r113, [%rd8+12];
	mul.hi.s32 	%r114, %r113, 1374389535;
	shr.u32 	%r115, %r114, 31;
	shr.s32 	%r116, %r114, 5;
	add.s32 	%r117, %r116, %r115;
	mul.wide.s32 	%rd31, %r117, 4;
	add.s64 	%rd32, %rd1, %rd31;
	atom.global.add.u32 	%r118, [%rd32], 1;
	ld.global.u32 	%r119, [%rd8+16];
	mul.hi.s32 	%r120, %r119, 1374389535;
	shr.u32 	%r121, %r120, 31;
	shr.s32 	%r122, %r120, 5;
	add.s32 	%r123, %r122, %r121;
	mul.wide.s32 	%rd33, %r123, 4;
	add.s64 	%rd34, %rd1, %rd33;
	atom.global.add.u32 	%r124, [%rd34], 1;
	ld.global.u32 	%r125, [%rd8+20];
	mul.hi.s32 	%r126, %r125, 1374389535;
	shr.u32 	%r127, %r126, 31;
	shr.s32 	%r128, %r126, 5;
	add.s32 	%r129, %r128, %r127;
	mul.wide.s32 	%rd35, %r129, 4;
	add.s64 	%rd36, %rd1, %rd35;
	atom.global.add.u32 	%r130, [%rd36], 1;
	ld.global.u32 	%r131, [%rd8+24];
	mul.hi.s32 	%r132, %r131, 1374389535;
	shr.u32 	%r133, %r132, 31;
	shr.s32 	%r134, %r132, 5;
	add.s32 	%r135, %r134, %r133;
	mul.wide.s32 	%rd37, %r135, 4;
	add.s64 	%rd38, %rd1, %rd37;
	atom.global.add.u32 	%r136, [%rd38], 1;
	ld.global.u32 	%r137, [%rd8+28];
	mul.hi.s32 	%r138, %r137, 1374389535;
	shr.u32 	%r139, %r138, 31;
	shr.s32 	%r140, %r138, 5;
	add.s32 	%r141, %r140, %r139;
	mul.wide.s32 	%rd39, %r141, 4;
	add.s64 	%rd40, %rd1, %rd39;
	atom.global.add.u32 	%r142, [%rd40], 1;
	add.s32 	%r407, %r407, 16;
	add.s32 	%r400, %r400, 16;
	setp.eq.s32 	%p4, %r400, 0;
	@%p4 bra 	$L__BB0_18;
	bra.uni 	$L__BB0_17;
$L__BB0_18:
	setp.eq.s32 	%p5, %r12, 0;
	@%p5 bra 	$L__BB0_27;
	and.b32  	%r31, %r11, 7;
	setp.lt.u32 	%p6, %r12, 8;
	@%p6 bra 	$L__BB0_21;
	mul.wide.s32 	%rd41, %r407, 4;
	add.s64 	%rd42, %rd2, %rd41;
	ld.global.u32 	%r143, [%rd42];
	mul.hi.s32 	%r144, %r143, 1374389535;
	shr.u32 	%r145, %r144, 31;
	shr.s32 	%r146, %r144, 5;
	add.s32 	%r147, %r146, %r145;
	mul.wide.s32 	%rd43, %r147, 4;
	add.s64 	%rd44, %rd1, %rd43;
	atom.global.add.u32 	%r148, [%rd44], 1;
	ld.global.u32 	%r149, [%rd42+4];
	mul.hi.s32 	%r150, %r149, 1374389535;
	shr.u32 	%r151, %r150, 31;
	shr.s32 	%r152, %r150, 5;
	add.s32 	%r153, %r152, %r151;
	mul.wide.s32 	%rd45, %r153, 4;
	add.s64 	%rd46, %rd1, %rd45;
	atom.global.add.u32 	%r154, [%rd46], 1;
	ld.global.u32 	%r155, [%rd42+8];
	mul.hi.s32 	%r156, %r155, 1374389535;
	shr.u32 	%r157, %r156, 31;
	shr.s32 	%r158, %r156, 5;
	add.s32 	%r159, %r158, %r157;
	mul.wide.s32 	%rd47, %r159, 4;
	add.s64 	%rd48, %rd1, %rd47;
	atom.global.add.u32 	%r160, [%rd48], 1;
	ld.global.u32 	%r161, [%rd42+12];
	mul.hi.s32 	%r162, %r161, 1374389535;
	shr.u32 	%r163, %r162, 31;
	shr.s32 	%r164, %r162, 5;
	add.s32 	%r165, %r164, %r163;
	mul.wide.s32 	%rd49, %r165, 4;
	add.s64 	%rd50, %rd1, %rd49;
	atom.global.add.u32 	%r166, [%rd50], 1;
	ld.global.u32 	%r167, [%rd42+16];
	mul.hi.s32 	%r168, %r167, 1374389535;
	shr.u32 	%r169, %r168, 31;
	shr.s32 	%r170, %r168, 5;
	add.s32 	%r171, %r170, %r169;
	mul.wide.s32 	%rd51, %r171, 4;
	add.s64 	%rd52, %rd1, %rd51;
	atom.global.add.u32 	%r172, [%rd52], 1;
	ld.global.u32 	%r173, [%rd42+20];
	mul.hi.s32 	%r174, %r173, 1374389535;
	shr.u32 	%r175, %r174, 31;
	shr.s32 	%r176, %r174, 5;
	add.s32 	%r177, %r176, %r175;
	mul.wide.s32 	%rd53, %r177, 4;
	add.s64 	%rd54, %rd1, %rd53;
	atom.global.add.u32 	%r178, [%rd54], 1;
	ld.global.u32 	%r179, [%rd42+24];
	mul.hi.s32 	%r180, %r179, 1374389535;
	shr.u32 	%r181, %r180, 31;
	shr.s32 	%r182, %r180, 5;
	add.s32 	%r183, %r182, %r181;
	mul.wide.s32 	%rd55, %r183, 4;
	add.s64 	%rd56, %rd1, %rd55;
	atom.global.add.u32 	%r184, [%rd56], 1;
	ld.global.u32 	%r185, [%rd42+28];
	mul.hi.s32 	%r186, %r185, 1374389535;
	shr.u32 	%r187, %r186, 31;
	shr.s32 	%r188, %r186, 5;
	add.s32 	%r189, %r188, %r187;
	mul.wide.s32 	%rd57, %r189, 4;
	add.s64 	%rd58, %rd1, %rd57;
	atom.global.add.u32 	%r190, [%rd58], 1;
	add.s32 	%r407, %r407, 8;
$L__BB0_21:
	setp.eq.s32 	%p7, %r31, 0;
	@%p7 bra 	$L__BB0_27;
	and.b32  	%r34, %r11, 3;
	setp.lt.u32 	%p8, %r31, 4;
	@%p8 bra 	$L__BB0_24;
	mul.wide.s32 	%rd59, %r407, 4;
	add.s64 	%rd60, %rd2, %rd59;
	ld.global.u32 	%r191, [%rd60];
	mul.hi.s32 	%r192, %r191, 1374389535;
	shr.u32 	%r193, %r192, 31;
	shr.s32 	%r194, %r192, 5;
	add.s32 	%r195, %r194, %r193;
	mul.wide.s32 	%rd61, %r195, 4;
	add.s64 	%rd62, %rd1, %rd61;
	atom.global.add.u32 	%r196, [%rd62], 1;
	ld.global.u32 	%r197, [%rd60+4];
	mul.hi.s32 	%r198, %r197, 1374389535;
	shr.u32 	%r199, %r198, 31;
	shr.s32 	%r200, %r198, 5;
	add.s32 	%r201, %r200, %r199;
	mul.wide.s32 	%rd63, %r201, 4;
	add.s64 	%rd64, %rd1, %rd63;
	atom.global.add.u32 	%r202, [%rd64], 1;
	ld.global.u32 	%r203, [%rd60+8];
	mul.hi.s32 	%r204, %r203, 1374389535;
	shr.u32 	%r205, %r204, 31;
	shr.s32 	%r206, %r204, 5;
	add.s32 	%r207, %r206, %r205;
	mul.wide.s32 	%rd65, %r207, 4;
	add.s64 	%rd66, %rd1, %rd65;
	atom.global.add.u32 	%r208, [%rd66], 1;
	ld.global.u32 	%r209, [%rd60+12];
	mul.hi.s32 	%r210, %r209, 1374389535;
	shr.u32 	%r211, %r210, 31;
	shr.s32 	%r212, %r210, 5;
	add.s32 	%r213, %r212, %r211;
	mul.wide.s32 	%rd67, %r213, 4;
	add.s64 	%rd68, %rd1, %rd67;
	atom.global.add.u32 	%r214, [%rd68], 1;
	add.s32 	%r407, %r407, 4;
$L__BB0_24:
	setp.eq.s32 	%p9, %r34, 0;
	@%p9 bra 	$L__BB0_27;
	neg.s32 	%r410, %r34;
$L__BB0_26:
	.pragma "nounroll";
	mul.wide.s32 	%rd69, %r407, 4;
	add.s64 	%rd70, %rd2, %rd69;
	ld.global.u32 	%r215, [%rd70];
	mul.hi.s32 	%r216, %r215, 1374389535;
	shr.u32 	%r217, %r216, 31;
	shr.s32 	%r218, %r216, 5;
	add.s32 	%r219, %r218, %r217;
	mul.wide.s32 	%rd71, %r219, 4;
	add.s64 	%rd72, %rd1, %rd71;
	atom.global.add.u32 	%r220, [%rd72], 1;
	add.s32 	%r407, %r407, 1;
	add.s32 	%r410, %r410, 1;
	setp.ne.s32 	%p10, %r410, 0;
	@%p10 bra 	$L__BB0_26;
$L__BB0_27:
	bar.sync 	0;
	ret;

}


// ===== COMPILED SASS (sm_100) =====

	.target	sm_100

	.elftype	@"ET_EXEC"


//--------------------- .note.nv.tkinfo           --------------------------
	.section	.note.nv.tkinfo,"",@"SHT_NOTE"
	.sectionflags	@"SHF_NOTE_NV_TKINFO"
	.tkinfo
        /*0018*/ 	.word	0x00000002
        /*0030*/ 	.string	""
        /*0030*/ 	.string	"ptxas"
        /*0030*/ 	.string	"Cuda compilation tools, release 13.0, V13.0.88"
        /*0030*/ 	.string	"Build cuda_13.0.r13.0/compiler.36424714_0"
        /*0030*/ 	.string	"-arch sm_100 -m 64 "



//--------------------- .note.nv.cuinfo           --------------------------
	.section	.note.nv.cuinfo,"",@"SHT_NOTE"
	.sectionflags	@"SHF_NOTE_NV_CUINFO"
        /*0018*/ 	.short	0x0002
        /*001a*/ 	.short	0x0064
        /*001c*/ 	.short	0x0082
	.zero		2


//--------------------- .nv.info                  --------------------------
	.section	.nv.info,"",@"SHT_CUDA_INFO"
	.align	4


	//----- nvinfo : EIATTR_REGCOUNT
	.align		4
        /*0000*/ 	.byte	0x04, 0x2f
        /*0002*/ 	.short	(.L_1 - .L_0)
	.align		4
.L_0:
        /*0004*/ 	.word	index@(_Z5partaPiS_i)
        /*0008*/ 	.word	0x00000014


	//----- nvinfo : EIATTR_FRAME_SIZE
	.align		4
.L_1:
        /*000c*/ 	.byte	0x04, 0x11
        /*000e*/ 	.short	(.L_3 - .L_2)
	.align		4
.L_2:
        /*0010*/ 	.word	index@(_Z5partaPiS_i)
        /*0014*/ 	.word	0x00000000


	//----- nvinfo : EIATTR_MIN_STACK_SIZE
	.align		4
.L_3:
        /*0018*/ 	.byte	0x04, 0x12
        /*001a*/ 	.short	(.L_5 - .L_4)
	.align		4
.L_4:
        /*001c*/ 	.word	index@(_Z5partaPiS_i)
        /*0020*/ 	.word	0x00000000
.L_5:


//--------------------- .nv.compat                --------------------------
	.section	.nv.compat,"",@"SHT_CUDA_COMPAT_INFO"
	.align	4
        /*0000*/ 	.byte	0x02, 0x09, 0x00, 0x00, 0x02, 0x02, 0x01, 0x00, 0x02, 0x05, 0x05, 0x00, 0x03, 0x07, 0x01, 0x01
        /*0010*/ 	.byte	0x02, 0x03, 0x00, 0x00, 0x02, 0x06, 0x01, 0x00, 0x04, 0x0b, 0x08, 0x00, 0x09, 0x00, 0x00, 0x00
        /*0020*/ 	.byte	0x00, 0x00, 0x00, 0x00


//--------------------- .nv.info._Z5partaPiS_i    --------------------------
	.section	.nv.info._Z5partaPiS_i,"",@"SHT_CUDA_INFO"
	.sectionflags	@""
	.align	4


	//----- nvinfo : EIATTR_CUDA_API_VERSION
	.align		4
        /*0000*/ 	.byte	0x04, 0x37
        /*0002*/ 	.short	(.L_7 - .L_6)
.L_6:
        /*0004*/ 	.word	0x00000082


	//----- nvinfo : EIATTR_KPARAM_INFO
	.align		4
.L_7:
        /*0008*/ 	.byte	0x04, 0x17
        /*000a*/ 	.short	(.L_9 - .L_8)
.L_8:
        /*000c*/ 	.word	0x00000000
        /*0010*/ 	.short	0x0002
        /*0012*/ 	.short	0x0010
        /*0014*/ 	.byte	0x00, 0xf0, 0x11, 0x00


	//----- nvinfo : EIATTR_KPARAM_INFO
	.align		4
.L_9:
        /*0018*/ 	.byte	0x04, 0x17
        /*001a*/ 	.short	(.L_11 - .L_10)
.L_10:
        /*001c*/ 	.word	0x00000000
        /*0020*/ 	.short	0x0001
        /*0022*/ 	.short	0x0008
        /*0024*/ 	.byte	0x00, 0xf5, 0x21, 0x00


	//----- nvinfo : EIATTR_KPARAM_INFO
	.align		4
.L_11:
        /*0028*/ 	.byte	0x04, 0x17
        /*002a*/ 	.short	(.L_13 - .L_12)
.L_12:
        /*002c*/ 	.word	0x00000000
        /*0030*/ 	.short	0x0000
        /*0032*/ 	.short	0x0000
        /*0034*/ 	.byte	0x00, 0xf5, 0x21, 0x00


	//----- nvinfo : EIATTR_SPARSE_MMA_MASK
	.align		4
.L_13:
        /*0038*/ 	.byte	0x03, 0x50
        /*003a*/ 	.short	0x0000


	//----- nvinfo : EIATTR_MAXREG_COUNT
	.align		4
        /*003c*/ 	.byte	0x03, 0x1b
        /*003e*/ 	.short	0x00ff


	//----- nvinfo : EIATTR_NUM_BARRIERS
	.align		4
        /*0040*/ 	.byte	0x02, 0x4c
        /*0042*/ 	.byte	0x01
	.zero		1


	//----- nvinfo : EIATTR_MERCURY_ISA_VERSION
	.align		4
        /*0044*/ 	.byte	0x03, 0x5f
        /*0046*/ 	.short	0x0101


	//----- nvinfo : EIATTR_VRC_CTA_INIT_COUNT
	.align		4
        /*0048*/ 	.byte	0x02, 0x4a
	.zero		1
	.zero		1


	//----- nvinfo : EIATTR_EXIT_INSTR_OFFSETS
	.align		4
        /*004c*/ 	.byte	0x04, 0x1c
        /*004e*/ 	.short	(.L_15 - .L_14)


	//   ....[0]....
.L_14:
        /*0050*/ 	.word	0x00001f30


	//----- nvinfo : EIATTR_CRS_STACK_SIZE
	.align		4
.L_15:
        /*0054*/ 	.byte	0x04, 0x1e
        /*0056*/ 	.short	(.L_17 - .L_16)
.L_16:
        /*0058*/ 	.word	0x00000000


	//----- nvinfo : EIATTR_CBANK_PARAM_SIZE
	.align		4
.L_17:
        /*005c*/ 	.byte	0x03, 0x19
        /*005e*/ 	.short	0x0014


	//----- nvinfo : EIATTR_PARAM_CBANK
	.align		4
        /*0060*/ 	.byte	0x04, 0x0a
        /*0062*/ 	.short	(.L_19 - .L_18)
	.align		4
.L_18:
        /*0064*/ 	.word	index@(.nv.constant0._Z5partaPiS_i)
        /*0068*/ 	.short	0x0380
        /*006a*/ 	.short	0x0014


	//----- nvinfo : EIATTR_SW_WAR
	.align		4
.L_19:
        /*006c*/ 	.byte	0x04, 0x36
        /*006e*/ 	.short	(.L_21 - .L_20)
.L_20:
        /*0070*/ 	.word	0x00000008
.L_21:


//--------------------- .nv.callgraph             --------------------------
	.section	.nv.callgraph,"",@"SHT_CUDA_CALLGRAPH"
	.align	4
	.sectionentsize	8
	.align		4
        /*0000*/ 	.word	0x00000000
	.align		4
        /*0004*/ 	.word	0xffffffff
	.align		4
        /*0008*/ 	.word	0x00000000
	.align		4
        /*000c*/ 	.word	0xfffffffe
	.align		4
        /*0010*/ 	.word	0x00000000
	.align		4
        /*0014*/ 	.word	0xfffffffd
	.align		4
        /*0018*/ 	.word	0x00000000
	.align		4
        /*001c*/ 	.word	0xfffffffc


//--------------------- .text._Z5partaPiS_i       --------------------------
	.section	.text._Z5partaPiS_i,"ax",@progbits
	.align	128
        .global         _Z5partaPiS_i
        .type           _Z5partaPiS_i,@function
        .size           _Z5partaPiS_i,(.L_x_17 - _Z5partaPiS_i)
        .other          _Z5partaPiS_i,@"STO_CUDA_ENTRY STV_DEFAULT"
_Z5partaPiS_i:
.text._Z5partaPiS_i:
[----:B------:R-:W-:Y:S01]  /*0000*/  LDC R1, c[0x0][0x37c] ;  /* 0x0000df00ff017b82 */ /* 0x000fe20000000800 */
[----:B------:R-:W0:Y:S07]  /*0010*/  LDCU UR5, c[0x0][0x360] ;  /* 0x00006c00ff0577ac */ /* 0x000e2e0008000800 */
[----:B------:R-:W1:Y:S01]  /*0020*/  LDC R7, c[0x0][0x390] ;  /* 0x0000e400ff077b82 */ /* 0x000e620000000800 */
[----:B------:R-:W-:Y:S01]  /*0030*/  IMAD.MOV.U32 R2, RZ, RZ, RZ ;  /* 0x000000ffff027224 */ /* 0x000fe200078e00ff */
[----:B------:R-:W-:Y:S01]  /*0040*/  BSSY.RECONVERGENT B0, `(.L_x_0) ;  /* 0x00001ed000007945 */ /* 0x000fe20003800200 */
[----:B------:R-:W2:Y:S01]  /*0050*/  LDCU.64 UR6, c[0x0][0x358] ;  /* 0x00006b00ff0677ac */ /* 0x000ea20008000a00 */
[----:B0-----:R-:W0:Y:S01]  /*0060*/  I2F.U32.RP R0, UR5 ;  /* 0x0000000500007d06 */ /* 0x001e220008209000 */
[----:B------:R-:W-:-:S02]  /*0070*/  UIADD3 UR4, UPT, UPT, UR5, -0x1, URZ ;  /* 0xffffffff05047890 */ /* 0x000fc4000fffe0ff */
[----:B------:R-:W-:-:S05]  /*0080*/  ISETP.NE.U32.AND P0, PT, RZ, UR5, PT ;  /* 0x00000005ff007c0c */ /* 0x000fca000bf05070 */
[----:B0-----:R-:W0:Y:S02]  /*0090*/  MUFU.RCP R0, R0 ;  /* 0x0000000000007308 */ /* 0x001e240000001000 */
[----:B0-----:R-:W-:-:S06]  /*00a0*/  VIADD R3, R0, 0xffffffe ;  /* 0x0ffffffe00037836 */ /* 0x001fcc0000000000 */
[----:B------:R-:W0:Y:S02]  /*00b0*/  F2I.FTZ.U32.TRUNC.NTZ R3, R3 ;  /* 0x0000000300037305 */ /* 0x000e24000021f000 */
[----:B0-----:R-:W-:-:S04]  /*00c0*/  IMAD.MOV R5, RZ, RZ, -R3 ;  /* 0x000000ffff057224 */ /* 0x001fc800078e0a03 */
[----:B------:R-:W-:-:S04]  /*00d0*/  IMAD R5, R5, UR5, RZ ;  /* 0x0000000505057c24 */ /* 0x000fc8000f8e02ff */
[----:B------:R-:W-:Y:S02]  /*00e0*/  IMAD.HI.U32 R2, R3, R5, R2 ;  /* 0x0000000503027227 */ /* 0x000fe400078e0002 */
[----:B------:R-:W0:Y:S04]  /*00f0*/  S2R R5, SR_TID.X ;  /* 0x0000000000057919 */ /* 0x000e280000002100 */
[----:B-1----:R-:W-:-:S05]  /*0100*/  IMAD.HI.U32 R2, R2, R7, RZ ;  /* 0x0000000702027227 */ /* 0x002fca00078e00ff */
[----:B------:R-:W-:-:S05]  /*0110*/  IADD3 R4, PT, PT, -R2, RZ, RZ ;  /* 0x000000ff02047210 */ /* 0x000fca0007ffe1ff */
[----:B------:R-:W-:-:S05]  /*0120*/  IMAD R0, R4, UR5, R7 ;  /* 0x0000000504007c24 */ /* 0x000fca000f8e0207 */
[----:B------:R-:W-:-:S13]  /*0130*/  ISETP.GE.U32.AND P2, PT, R0, UR5, PT ;  /* 0x0000000500007c0c */ /* 0x000fda000bf46070 */
[----:B------:R-:W-:Y:S02]  /*0140*/  @P2 VIADD R0, R0, -UR5 ;  /* 0x8000000500002c36 */ /* 0x000fe40008000000 */
[----:B------:R-:W-:Y:S01]  /*0150*/  @P2 VIADD R2, R2, 0x1 ;  /* 0x0000000102022836 */ /* 0x000fe20000000000 */
[----:B0-----:R-:W-:Y:S02]  /*0160*/  ISETP.GE.U32.AND P2, PT, R5, UR4, PT ;  /* 0x0000000405007c0c */ /* 0x001fe4000bf46070 */
[----:B------:R-:W-:-:S13]  /*0170*/  ISETP.GE.U32.AND P1, PT, R0, UR5, PT ;  /* 0x0000000500007c0c */ /* 0x000fda000bf26070 */
[----:B------:R-:W-:Y:S01]  /*0180*/  @P1 VIADD R2, R2, 0x1 ;  /* 0x0000000102021836 */ /* 0x000fe20000000000 */
[----:B------:R-:W-:Y:S01]  /*0190*/  @!P0 LOP3.LUT R2, RZ, UR5, RZ, 0x33, !PT ;  /* 0x00000005ff028c12 */ /* 0x000fe2000f8e33ff */
[----:B--2---:R-:W-:Y:S06]  /*01a0*/  @P2 BRA `(.L_x_1) ;  /* 0x0000000c00bc2947 */ /* 0x004fec0003800000 */
[----:B------:R-:W-:-:S05]  /*01b0*/  IMAD R0, R2, R5, RZ ;  /* 0x0000000502007224 */ /* 0x000fca00078e02ff */
[----:B------:R-:W-:-:S04]  /*01c0*/  IADD3 R3, PT, PT, R2, R0, RZ ;  /* 0x0000000002037210 */ /* 0x000fc80007ffe0ff */
[----:B------:R-:W-:-:S13]  /*01d0*/  ISETP.GE.U32.AND P0, PT, R0, R3, PT ;  /* 0x000000030000720c */ /* 0x000fda0003f06070 */
[----:B------:R-:W-:Y:S05]  /*01e0*/  @P0 BRA `(.L_x_2) ;  /* 0x0000001c00480947 */ /* 0x000fea0003800000 */
[C---:B------:R-:W-:Y:S01]  /*01f0*/  VIADD R3, R2.reuse, 0xffffffff ;  /* 0xffffffff02037836 */ /* 0x040fe20000000000 */
[----:B------:R-:W-:-:S04]  /*0200*/  LOP3.LUT R9, R2, 0xf, RZ, 0xc0, !PT ;  /* 0x0000000f02097812 */ /* 0x000fc800078ec0ff */
[----:B------:R-:W-:Y:S02]  /*0210*/  ISETP.GE.U32.AND P0, PT, R3, 0xf, PT ;  /* 0x0000000f0300780c */ /* 0x000fe40003f06070 */
[----:B------:R-:W-:-:S11]  /*0220*/  ISETP.NE.AND P1, PT, R9, RZ, PT ;  /* 0x000000ff0900720c */ /* 0x000fd60003f25270 */
[----:B------:R-:W-:Y:S05]  /*0230*/  @!P0 BRA `(.L_x_3) ;  /* 0x0000000400b88947 */ /* 0x000fea0003800000 */
[----:B------:R-:W0:Y:S01]  /*0240*/  LDC.64 R4, c[0x0][0x388] ;  /* 0x0000e200ff047b82 */ /* 0x000e220000000a00 */
[----:B------:R-:W1:Y:S01]  /*0250*/  LDCU.64 UR4, c[0x0][0x380] ;  /* 0x00007000ff0477ac */ /* 0x000e620008000a00 */
[----:B------:R-:W-:-:S05]  /*0260*/  LOP3.LUT R3, R2, 0xfffffff0, RZ, 0xc0, !PT ;  /* 0xfffffff002037812 */ /* 0x000fca00078ec0ff */
[----:B------:R-:W-:Y:S01]  /*0270*/  IMAD.MOV R3, RZ, RZ, -R3 ;  /* 0x000000ffff037224 */ /* 0x000fe200078e0a03 */
[----:B-1----:R-:W-:-:S04]  /*0280*/  UIADD3 UR4, UP0, UPT, UR4, 0x20, URZ ;  /* 0x0000002004047890 */ /* 0x002fc8000ff1e0ff */
[----:B------:R-:W-:-:S12]  /*0290*/  UIADD3.X UR5, UPT, UPT, URZ, UR5, URZ, UP0, !UPT ;  /* 0x00000005ff057290 */ /* 0x000fd800087fe4ff */
.L_x_4:
[----:B------:R-:W-:Y:S01]  /*02a0*/  MOV R7, UR5 ;  /* 0x0000000500077c02 */ /* 0x000fe20008000f00 */
[----:B------:R-:W-:-:S04]  /*02b0*/  IMAD.U32 R6, RZ, RZ, UR4 ;  /* 0x00000004ff067e24 */ /* 0x000fc8000f8e00ff */
[----:B------:R-:W-:-:S05]  /*02c0*/  IMAD.WIDE R6, R0, 0x4, R6 ;  /* 0x0000000400067825 */ /* 0x000fca00078e0206 */
[----:B--2---:R-:W2:Y:S02]  /*02d0*/  LDG.E R8, desc[UR6][R6.64+-0x20] ;  /* 0xffffe00606087981 */ /* 0x004ea4000c1e1900 */
[----:B--2---:R-:W-:-:S05]  /*02e0*/  IMAD.HI R8, R8, 0x51eb851f, RZ ;  /* 0x51eb851f08087827 */ /* 0x004fca00078e02ff */
[----:B------:R-:W-:-:S04]  /*02f0*/  SHF.R.U32.HI R11, RZ, 0x1f, R8 ;  /* 0x0000001fff0b7819 */ /* 0x000fc80000011608 */
[----:B------:R-:W-:Y:S01]  /*0300*/  LEA.HI.SX32 R11, R8, R11, 0x1b ;  /* 0x0000000b080b7211 */ /* 0x000fe200078fdaff */
[----:B------:R-:W-:-:S04]  /*0310*/  IMAD.MOV.U32 R8, RZ, RZ, 0x1 ;  /* 0x00000001ff087424 */ /* 0x000fc800078e00ff */
[----:B0-----:R-:W-:-:S05]  /*0320*/  IMAD.WIDE R10, R11, 0x4, R4 ;  /* 0x000000040b0a7825 */ /* 0x001fca00078e0204 */
[----:B------:R0:W-:Y:S04]  /*0330*/  REDG.E.ADD.STRONG.GPU desc[UR6][R10.64], R8 ;  /* 0x000000080a00798e */ /* 0x0001e8000c12e106 */
[----:B------:R-:W2:Y:S02]  /*0340*/  LDG.E R12, desc[UR6][R6.64+-0x1c] ;  /* 0xffffe406060c7981 */ /* 0x000ea4000c1e1900 */
[----:B--2---:R-:W-:-:S05]  /*0350*/  IMAD.HI R12, R12, 0x51eb851f, RZ ;  /* 0x51eb851f0c0c7827 */ /* 0x004fca00078e02ff */
[----:B------:R-:W-:-:S04]  /*0360*/  SHF.R.U32.HI R13, RZ, 0x1f, R12 ;  /* 0x0000001fff0d7819 */ /* 0x000fc8000001160c */
[----:B------:R-:W-:-:S05]  /*0370*/  LEA.HI.SX32 R13, R12, R13, 0x1b ;  /* 0x0000000d0c0d7211 */ /* 0x000fca00078fdaff */
[----:B------:R-:W-:-:S05]  /*0380*/  IMAD.WIDE R12, R13, 0x4, R4 ;  /* 0x000000040d0c7825 */ /* 0x000fca00078e0204 */
[----:B------:R1:W-:Y:S04]  /*0390*/  REDG.E.ADD.STRONG.GPU desc[UR6][R12.64], R8 ;  /* 0x000000080c00798e */ /* 0x0003e8000c12e106 */
[----:B------:R-:W2:Y:S02]  /*03a0*/  LDG.E R14, desc[UR6][R6.64+-0x18] ;  /* 0xffffe806060e7981 */ /* 0x000ea4000c1e1900 */
[----:B--2---:R-:W-:-:S05]  /*03b0*/  IMAD.HI R14, R14, 0x51eb851f, RZ ;  /* 0x51eb851f0e0e7827 */ /* 0x004fca00078e02ff */
[----:B------:R-:W-:-:S04]  /*03c0*/  SHF.R.U32.HI R15, RZ, 0x1f, R14 ;  /* 0x0000001fff0f7819 */ /* 0x000fc8000001160e */
[----:B------:R-:W-:-:S05]  /*03d0*/  LEA.HI.SX32 R15, R14, R15, 0x1b ;  /* 0x0000000f0e0f7211 */ /* 0x000fca00078fdaff */
[----:B0-----:R-:W-:-:S05]  /*03e0*/  IMAD.WIDE R10, R15, 0x4, R4 ;  /* 0x000000040f0a7825 */ /* 0x001fca00078e0204 */
[----:B------:R0:W-:Y:S04]  /*03f0*/  REDG.E.ADD.STRONG.GPU desc[UR6][R10.64], R8 ;  /* 0x000000080a00798e */ /* 0x0001e8000c12e106 */
[----:B------:R-:W2:Y:S02]  /*0400*/  LDG.E R14, desc[UR6][R6.64+-0x14] ;  /* 0xffffec06060e7981 */ /* 0x000ea4000c1e1900 */
[----:B--2---:R-:W-:-:S05]  /*0410*/  IMAD.HI R14, R14, 0x51eb851f, RZ ;  /* 0x51eb851f0e0e7827 */ /* 0x004fca00078e02ff */
[----:B------:R-:W-:-:S04]  /*0420*/  SHF.R.U32.HI R15, RZ, 0x1f, R14 ;  /* 0x0000001fff0f7819 */ /* 0x000fc8000001160e */
[----:B------:R-:W-:-:S05]  /*0430*/  LEA.HI.SX32 R15, R14, R15, 0x1b ;  /* 0x0000000f0e0f7211 */ /* 0x000fca00078fdaff */
[----:B-1----:R-:W-:-:S05]  /*0440*/  IMAD.WIDE R12, R15, 0x4, R4 ;  /* 0x000000040f0c7825 */ /* 0x002fca00078e0204 */
        /* <DEDUP_REMOVED lines=67> */
[----:B------:R-:W3:Y:S01]  /*0880*/  LDG.E R14, desc[UR6][R6.64+0x1c] ;  /* 0x00001c06060e7981 */ /* 0x000ee2000c1e1900 */
[----:B------:R-:W-:-:S05]  /*0890*/  VIADD R3, R3, 0x10 ;  /* 0x0000001003037836 */ /* 0x000fca0000000000 */
[----:B------:R-:W-:Y:S01]  /*08a0*/  ISETP.NE.AND P0, PT, R3, RZ, PT ;  /* 0x000000ff0300720c */ /* 0x000fe20003f05270 */
[----:B------:R-:W-:Y:S02]  /*08b0*/  VIADD R0, R0, 0x10 ;  /* 0x0000001000007836 */ /* 0x000fe40000000000 */
[----:B---3--:R-:W-:-:S05]  /*08c0*/  IMAD.HI R14, R14, 0x51eb851f, RZ ;  /* 0x51eb851f0e0e7827 */ /* 0x008fca00078e02ff */
[----:B------:R-:W-:-:S04]  /*08d0*/  SHF.R.U32.HI R15, RZ, 0x1f, R14 ;  /* 0x0000001fff0f7819 */ /* 0x000fc8000001160e */
[----:B------:R-:W-:-:S05]  /*08e0*/  LEA.HI.SX32 R15, R14, R15, 0x1b ;  /* 0x0000000f0e0f7211 */ /* 0x000fca00078fdaff */
[----:B-1----:R-:W-:-:S05]  /*08f0*/  IMAD.WIDE R12, R15, 0x4, R4 ;  /* 0x000000040f0c7825 */ /* 0x002fca00078e0204 */
[----:B------:R2:W-:Y:S01]  /*0900*/  REDG.E.ADD.STRONG.GPU desc[UR6][R12.64], R8 ;  /* 0x000000080c00798e */ /* 0x0005e2000c12e106 */
[----:B------:R-:W-:Y:S05]  /*0910*/  @P0 BRA `(.L_x_4) ;  /* 0xfffffff800600947 */ /* 0x000fea000383ffff */
.L_x_3:
[----:B------:R-:W-:Y:S05]  /*0920*/  @!P1 BRA `(.L_x_2) ;  /* 0x0000001400789947 */ /* 0x000fea0003800000 */
[----:B------:R-:W-:Y:S02]  /*0930*/  ISETP.GE.U32.AND P0, PT, R9, 0x8, PT ;  /* 0x000000080900780c */ /* 0x000fe40003f06070 */
[----:B--2---:R-:W-:-:S04]  /*0940*/  LOP3.LUT R12, R2, 0x7, RZ, 0xc0, !PT ;  /* 0x00000007020c7812 */ /* 0x004fc800078ec0ff */
[----:B------:R-:W-:-:S07]  /*0950*/  ISETP.NE.AND P1, PT, R12, RZ, PT ;  /* 0x000000ff0c00720c */ /* 0x000fce0003f25270 */
[----:B------:R-:W-:Y:S06]  /*0960*/  @!P0 BRA `(.L_x_5) ;  /* 0x0000000000d48947 */ /* 0x000fec0003800000 */
[----:B------:R-:W0:Y:S08]  /*0970*/  LDC.64 R4, c[0x0][0x380] ;  /* 0x0000e000ff047b82 */ /* 0x000e300000000a00 */
[----:B------:R-:W1:Y:S01]  /*0980*/  LDC.64 R6, c[0x0][0x388] ;  /* 0x0000e200ff067b82 */ /* 0x000e620000000a00 */
[----:B0-----:R-:W-:-:S05]  /*0990*/  IMAD.WIDE R4, R0, 0x4, R4 ;  /* 0x0000000400047825 */ /* 0x001fca00078e0204 */
[----:B------:R-:W2:Y:S02]  /*09a0*/  LDG.E R3, desc[UR6][R4.64] ;  /* 0x0000000604037981 */ /* 0x000ea4000c1e1900 */
[----:B--2---:R-:W-:-:S05]  /*09b0*/  IMAD.HI R3, R3, 0x51eb851f, RZ ;  /* 0x51eb851f03037827 */ /* 0x004fca00078e02ff */
[----:B------:R-:W-:-:S04]  /*09c0*/  SHF.R.U32.HI R8, RZ, 0x1f, R3 ;  /* 0x0000001fff087819 */ /* 0x000fc80000011603 */
[----:B------:R-:W-:Y:S01]  /*09d0*/  LEA.HI.SX32 R9, R3, R8, 0x1b ;  /* 0x0000000803097211 */ /* 0x000fe200078fdaff */
[----:B------:R-:W-:-:S04]  /*09e0*/  HFMA2 R3, -RZ, RZ, 0, 5.9604644775390625e-08 ;  /* 0x00000001ff037431 */ /* 0x000fc800000001ff */
[----:B-1----:R-:W-:-:S05]  /*09f0*/  IMAD.WIDE R8, R9, 0x4, R6 ;  /* 0x0000000409087825 */ /* 0x002fca00078e0206 */
        /* <DEDUP_REMOVED lines=41> */
[----:B------:R-:W-:-:S05]  /*0c90*/  IMAD.WIDE R6, R13, 0x4, R6 ;  /* 0x000000040d067825 */ /* 0x000fca00078e0206 */
[----:B------:R1:W-:Y:S01]  /*0ca0*/  REDG.E.ADD.STRONG.GPU desc[UR6][R6.64], R3 ;  /* 0x000000030600798e */ /* 0x0003e2000c12e106 */
[----:B------:R-:W-:-:S07]  /*0cb0*/  VIADD R0, R0, 0x8 ;  /* 0x0000000800007836 */ /* 0x000fce0000000000 */
.L_x_5:
[----:B------:R-:W-:Y:S05]  /*0cc0*/  @!P1 BRA `(.L_x_2) ;  /* 0x0000001000909947 */ /* 0x000fea0003800000 */
[----:B------:R-:W-:Y:S02]  /*0cd0*/  ISETP.GE.U32.AND P0, PT, R12, 0x4, PT ;  /* 0x000000040c00780c */ /* 0x000fe40003f06070 */
[----:B------:R-:W-:-:S04]  /*0ce0*/  LOP3.LUT R2, R2, 0x3, RZ, 0xc0, !PT ;  /* 0x0000000302027812 */ /* 0x000fc800078ec0ff */
[----:B------:R-:W-:-:S07]  /*0cf0*/  ISETP.NE.AND P1, PT, R2, RZ, PT ;  /* 0x000000ff0200720c */ /* 0x000fce0003f25270 */
[----:B------:R-:W-:Y:S06]  /*0d00*/  @!P0 BRA `(.L_x_6) ;  /* 0x0000000000748947 */ /* 0x000fec0003800000 */
[----:B-1----:R-:W0:Y:S08]  /*0d10*/  LDC.64 R6, c[0x0][0x380] ;  /* 0x0000e000ff067b82 */ /* 0x002e300000000a00 */
[----:B------:R-:W1:Y:S01]  /*0d20*/  LDC.64 R4, c[0x0][0x388] ;  /* 0x0000e200ff047b82 */ /* 0x000e620000000a00 */
[----:B0-----:R-:W-:-:S05]  /*0d30*/  IMAD.WIDE R6, R0, 0x4, R6 ;  /* 0x0000000400067825 */ /* 0x001fca00078e0206 */
[----:B------:R-:W2:Y:S01]  /*0d40*/  LDG.E R3, desc[UR6][R6.64] ;  /* 0x0000000606037981 */ /* 0x000ea2000c1e1900 */
[----:B------:R-:W-:Y:S02]  /*0d50*/  IMAD.MOV.U32 R13, RZ, RZ, 0x1 ;  /* 0x00000001ff0d7424 */ /* 0x000fe400078e00ff */
        /* <DEDUP_REMOVED lines=11> */
[----:B------:R-:W3:Y:S02]  /*0e10*/  LDG.E R3, desc[UR6][R6.64+0x8] ;  /* 0x0000080606037981 */ /* 0x000ee4000c1e1900 */
[----:B---3--:R-:W-:-:S05]  /*0e20*/  IMAD.HI R3, R3, 0x51eb851f, RZ ;  /* 0x51eb851f03037827 */ /* 0x008fca00078e02ff */
[----:B------:R-:W-:-:S04]  /*0e30*/  SHF.R.U32.HI R12, RZ, 0x1f, R3 ;  /* 0x0000001fff0c7819 */ /* 0x000fc80000011603 */
[----:B------:R-:W-:-:S05]  /*0e40*/  LEA.HI.SX32 R3, R3, R12, 0x1b ;  /* 0x0000000c03037211 */ /* 0x000fca00078fdaff */
[----:B0-----:R-:W-:-:S05]  /*0e50*/  IMAD.WIDE R8, R3, 0x4, R4 ;  /* 0x0000000403087825 */ /* 0x001fca00078e0204 */
[----:B------:R2:W-:Y:S04]  /*0e60*/  REDG.E.ADD.STRONG.GPU desc[UR6][R8.64], R13 ;  /* 0x0000000d0800798e */ /* 0x0005e8000c12e106 */
[----:B------:R-:W3:Y:S02]  /*0e70*/  LDG.E R3, desc[UR6][R6.64+0xc] ;  /* 0x00000c0606037981 */ /* 0x000ee4000c1e1900 */
[----:B---3--:R-:W-:-:S05]  /*0e80*/  IMAD.HI R3, R3, 0x51eb851f, RZ ;  /* 0x51eb851f03037827 */ /* 0x008fca00078e02ff */
[----:B------:R-:W-:-:S04]  /*0e90*/  SHF.R.U32.HI R12, RZ, 0x1f, R3 ;  /* 0x0000001fff0c7819 */ /* 0x000fc80000011603 */
[----:B------:R-:W-:-:S05]  /*0ea0*/  LEA.HI.SX32 R3, R3, R12, 0x1b ;  /* 0x0000000c03037211 */ /* 0x000fca00078fdaff */
[----:B------:R-:W-:-:S05]  /*0eb0*/  IMAD.WIDE R4, R3, 0x4, R4 ;  /* 0x0000000403047825 */ /* 0x000fca00078e0204 */
[----:B------:R2:W-:Y:S01]  /*0ec0*/  REDG.E.ADD.STRONG.GPU desc[UR6][R4.64], R13 ;  /* 0x0000000d0400798e */ /* 0x0005e2000c12e106 */
[----:B------:R-:W-:-:S07]  /*0ed0*/  VIADD R0, R0, 0x4 ;  /* 0x0000000400007836 */ /* 0x000fce0000000000 */
.L_x_6:
[----:B------:R-:W-:Y:S05]  /*0ee0*/  @!P1 BRA `(.L_x_2) ;  /* 0x0000001000089947 */ /* 0x000fea0003800000 */
[----:B--2---:R-:W0:Y:S08]  /*0ef0*/  LDC.64 R4, c[0x0][0x380] ;  /* 0x0000e000ff047b82 */ /* 0x004e300000000a00 */
[----:B-1----:R-:W1:Y:S01]  /*0f00*/  LDC.64 R6, c[0x0][0x388] ;  /* 0x0000e200ff067b82 */ /* 0x002e620000000a00 */
[----:B0-----:R-:W-:-:S06]  /*0f10*/  IMAD.WIDE R8, R0, 0x4, R4 ;  /* 0x0000000400087825 */ /* 0x001fcc00078e0204 */
[----:B------:R-:W2:Y:S01]  /*0f20*/  LDG.E R8, desc[UR6][R8.64] ;  /* 0x0000000608087981 */ /* 0x000ea2000c1e1900 */
[----:B------:R-:W-:Y:S02]  /*0f30*/  IADD3 R2, PT, PT, -R2, 0x1, RZ ;  /* 0x0000000102027810 */ /* 0x000fe40007ffe1ff */
[----:B------:R-:W-:Y:S02]  /*0f40*/  MOV R13, 0x1 ;  /* 0x00000001000d7802 */ /* 0x000fe40000000f00 */
[----:B------:R-:W-:Y:S01]  /*0f50*/  ISETP.NE.AND P0, PT, R2, RZ, PT ;  /* 0x000000ff0200720c */ /* 0x000fe20003f05270 */
[----:B--2---:R-:W-:-:S05]  /*0f60*/  IMAD.HI R3, R8, 0x51eb851f, RZ ;  /* 0x51eb851f08037827 */ /* 0x004fca00078e02ff */
[----:B------:R-:W-:-:S04]  /*0f70*/  SHF.R.U32.HI R10, RZ, 0x1f, R3 ;  /* 0x0000001fff0a7819 */ /* 0x000fc80000011603 */
[----:B------:R-:W-:-:S05]  /*0f80*/  LEA.HI.SX32 R11, R3, R10, 0x1b ;  /* 0x0000000a030b7211 */ /* 0x000fca00078fdaff */
[----:B-1----:R-:W-:-:S05]  /*0f90*/  IMAD.WIDE R10, R11, 0x4, R6 ;  /* 0x000000040b0a7825 */ /* 0x002fca00078e0206 */
[----:B------:R3:W-:Y:S01]  /*0fa0*/  REDG.E.ADD.STRONG.GPU desc[UR6][R10.64], R13 ;  /* 0x0000000d0a00798e */ /* 0x0007e2000c12e106 */
[----:B------:R-:W-:Y:S05]  /*0fb0*/  @!P0 BRA `(.L_x_2) ;  /* 0x0000000c00d48947 */ /* 0x000fea0003800000 */
[----:B---3--:R-:W-:Y:S02]  /*0fc0*/  VIADD R11, R0, 0x1 ;  /* 0x00000001000b7836 */ /* 0x008fe40000000000 */
[----:B------:R-:W-:-:S07]  /*0fd0*/  IMAD.MOV.U32 R0, RZ, RZ, R2 ;  /* 0x000000ffff007224 */ /* 0x000fce00078e0002 */
.L_x_7:
[----:B------:R-:W-:-:S06]  /*0fe0*/  IMAD.WIDE R2, R11, 0x4, R4 ;  /* 0x000000040b027825 */ /* 0x000fcc00078e0204 */
[----:B------:R-:W2:Y:S01]  /*0ff0*/  LDG.E R2, desc[UR6][R2.64] ;  /* 0x0000000602027981 */ /* 0x000ea2000c1e1900 */
[----:B------:R-:W-:-:S04]  /*1000*/  IADD3 R0, PT, PT, R0, 0x1, RZ ;  /* 0x0000000100007810 */ /* 0x000fc80007ffe0ff */
[----:B------:R-:W-:Y:S01]  /*1010*/  ISETP.NE.AND P0, PT, R0, RZ, PT ;  /* 0x000000ff0000720c */ /* 0x000fe20003f05270 */
[----:B------:R-:W-:Y:S02]  /*1020*/  VIADD R11, R11, 0x1 ;  /* 0x000000010b0b7836 */ /* 0x000fe40000000000 */
[----:B0-2---:R-:W-:-:S05]  /*1030*/  IMAD.HI R8, R2, 0x51eb851f, RZ ;  /* 0x51eb851f02087827 */ /* 0x005fca00078e02ff */
[----:B------:R-:W-:-:S04]  /*1040*/  SHF.R.U32.HI R9, RZ, 0x1f, R8 ;  /* 0x0000001fff097819 */ /* 0x000fc80000011608 */
[----:B------:R-:W-:-:S05]  /*1050*/  LEA.HI.SX32 R9, R8, R9, 0x1b ;  /* 0x0000000908097211 */ /* 0x000fca00078fdaff */
[----:B------:R-:W-:-:S05]  /*1060*/  IMAD.WIDE R8, R9, 0x4, R6 ;  /* 0x0000000409087825 */ /* 0x000fca00078e0206 */
[----:B------:R0:W-:Y:S01]  /*1070*/  REDG.E.ADD.STRONG.GPU desc[UR6][R8.64], R13 ;  /* 0x0000000d0800798e */ /* 0x0001e2000c12e106 */
[----:B------:R-:W-:Y:S05]  /*1080*/  @P0 BRA `(.L_x_7) ;  /* 0xfffffffc00d40947 */ /* 0x000fea000383ffff */
[----:B------:R-:W-:Y:S05]  /*1090*/  BRA `(.L_x_2) ;  /* 0x0000000c009c7947 */ /* 0x000fea0003800000 */
.L_x_1:
[----:B------:R-:W-:-:S05]  /*10a0*/  IMAD R0, R2, R5, RZ ;  /* 0x0000000502007224 */ /* 0x000fca00078e02ff */
[----:B------:R-:W-:-:S13]  /*10b0*/  ISETP.GE.AND P0, PT, R0, R7, PT ;  /* 0x000000070000720c */ /* 0x000fda0003f06270 */
[----:B------:R-:W-:Y:S05]  /*10c0*/  @P0 BRA `(.L_x_2) ;  /* 0x0000000c00900947 */ /* 0x000fea0003800000 */
[----:B------:R-:W-:Y:S01]  /*10d0*/  IADD3 R3, PT, PT, R0, -R7, RZ ;  /* 0x8000000700037210 */ /* 0x000fe20007ffe0ff */
[----:B------:R-:W-:Y:S01]  /*10e0*/  IMAD.IADD R2, R7, 0x1, -R0 ;  /* 0x0000000107027824 */ /* 0x000fe200078e0a00 */
[----:B------:R-:W-:Y:S02]  /*10f0*/  BSSY.RECONVERGENT B1, `(.L_x_8) ;  /* 0x0000071000017945 */ /* 0x000fe40003800200 */
[----:B------:R-:W-:Y:S02]  /*1100*/  ISETP.GT.U32.AND P1, PT, R3, -0x10, PT ;  /* 0xfffffff00300780c */ /* 0x000fe40003f24070 */
[----:B------:R-:W-:-:S04]  /*1110*/  LOP3.LUT R11, R2, 0xf, RZ, 0xc0, !PT ;  /* 0x0000000f020b7812 */ /* 0x000fc800078ec0ff */
[----:B------:R-:W-:-:S07]  /*1120*/  ISETP.NE.AND P0, PT, R11, RZ, PT ;  /* 0x000000ff0b00720c */ /* 0x000fce0003f05270 */
[----:B------:R-:W-:Y:S06]  /*1130*/  @P1 BRA `(.L_x_9) ;  /* 0x0000000400b01947 */ /* 0x000fec0003800000 */
[----:B------:R-:W0:Y:S01]  /*1140*/  LDC.64 R6, c[0x0][0x380] ;  /* 0x0000e000ff067b82 */ /* 0x000e220000000a00 */
[----:B------:R-:W-:-:S05]  /*1150*/  LOP3.LUT R3, R2, 0xfffffff0, RZ, 0xc0, !PT ;  /* 0xfffffff002037812 */ /* 0x000fca00078ec0ff */
[----:B------:R-:W-:Y:S02]  /*1160*/  IMAD.MOV R3, RZ, RZ, -R3 ;  /* 0x000000ffff037224 */ /* 0x000fe400078e0a03 */
[----:B------:R-:W1:Y:S01]  /*1170*/  LDC.64 R4, c[0x0][0x388] ;  /* 0x0000e200ff047b82 */ /* 0x000e620000000a00 */
[----:B0-----:R-:W-:-:S05]  /*1180*/  IADD3 R6, P1, PT, R6, 0x20, RZ ;  /* 0x0000002006067810 */ /* 0x001fca0007f3e0ff */
[----:B------:R-:W-:-:S08]  /*1190*/  IMAD.X R7, RZ, RZ, R7, P1 ;  /* 0x000000ffff077224 */ /* 0x000fd000008e0607 */
.L_x_10:
[----:B------:R-:W-:-:S05]  /*11a0*/  IMAD.WIDE R8, R0, 0x4, R6 ;  /* 0x0000000400087825 */ /* 0x000fca00078e0206 */
[----:B0-----:R-:W2:Y:S02]  /*11b0*/  LDG.E R10, desc[UR6][R8.64+-0x20] ;  /* 0xffffe006080a7981 */ /* 0x001ea4000c1e1900 */
        /* <DEDUP_REMOVED lines=90> */
[----:B------:R-:W2:Y:S01]  /*1760*/  LDG.E R16, desc[UR6][R8.64+0x1c] ;  /* 0x00001c0608107981 */ /* 0x000ea2000c1e1900 */
[----:B------:R-:W-:-:S05]  /*1770*/  VIADD R3, R3, 0x10 ;  /* 0x0000001003037836 */ /* 0x000fca0000000000 */
[----:B------:R-:W-:Y:S01]  /*1780*/  ISETP.NE.AND P1, PT, R3, RZ, PT ;  /* 0x000000ff0300720c */ /* 0x000fe20003f25270 */
[----:B------:R-:W-:Y:S02]  /*1790*/  VIADD R0, R0, 0x10 ;  /* 0x0000001000007836 */ /* 0x000fe40000000000 */
[----:B--2---:R-:W-:-:S05]  /*17a0*/  IMAD.HI R16, R16, 0x51eb851f, RZ ;  /* 0x51eb851f10107827 */ /* 0x004fca00078e02ff */
[----:B------:R-:W-:-:S04]  /*17b0*/  SHF.R.U32.HI R17, RZ, 0x1f, R16 ;  /* 0x0000001fff117819 */ /* 0x000fc80000011610 */
[----:B------:R-:W-:-:S05]  /*17c0*/  LEA.HI.SX32 R17, R16, R17, 0x1b ;  /* 0x0000001110117211 */ /* 0x000fca00078fdaff */
[----:B-1----:R-:W-:-:S05]  /*17d0*/  IMAD.WIDE R14, R17, 0x4, R4 ;  /* 0x00000004110e7825 */ /* 0x002fca00078e0204 */
[----:B------:R0:W-:Y:S01]  /*17e0*/  REDG.E.ADD.STRONG.GPU desc[UR6][R14.64], R10 ;  /* 0x0000000a0e00798e */ /* 0x0001e2000c12e106 */
[----:B------:R-:W-:Y:S05]  /*17f0*/  @P1 BRA `(.L_x_10) ;  /* 0xfffffff800681947 */ /* 0x000fea000383ffff */
.L_x_9:
[----:B------:R-:W-:Y:S05]  /*1800*/  BSYNC.RECONVERGENT B1 ;  /* 0x0000000000017941 */ /* 0x000fea0003800200 */
.L_x_8:
[----:B------:R-:W-:Y:S05]  /*1810*/  @!P0 BRA `(.L_x_2) ;  /* 0x0000000400bc8947 */ /* 0x000fea0003800000 */
[----:B------:R-:W-:Y:S01]  /*1820*/  ISETP.GE.U32.AND P0, PT, R11, 0x8, PT ;  /* 0x000000080b00780c */ /* 0x000fe20003f06070 */
[----:B------:R-:W-:Y:S01]  /*1830*/  BSSY.RECONVERGENT B1, `(.L_x_11) ;  /* 0x0000039000017945 */ /* 0x000fe20003800200 */
[----:B0-----:R-:W-:-:S04]  /*1840*/  LOP3.LUT R12, R2, 0x7, RZ, 0xc0, !PT ;  /* 0x00000007020c7812 */ /* 0x001fc800078ec0ff */
        /* <DEDUP_REMOVED lines=8> */
[----:B------:R-:W-:Y:S02]  /*18d0*/  LEA.HI.SX32 R9, R3, R8, 0x1b ;  /* 0x0000000803097211 */ /* 0x000fe400078fdaff */
[----:B------:R-:W-:-:S03]  /*18e0*/  MOV R3, 0x1 ;  /* 0x0000000100037802 */ /* 0x000fc60000000f00 */
        /* <DEDUP_REMOVED lines=45> */
.L_x_12:
[----:B------:R-:W-:Y:S05]  /*1bc0*/  BSYNC.RECONVERGENT B1 ;  /* 0x0000000000017941 */ /* 0x000fea0003800200 */
.L_x_11:
[----:B------:R-:W-:Y:S05]  /*1bd0*/  @!P1 BRA `(.L_x_2) ;  /* 0x0000000000cc9947 */ /* 0x000fea0003800000 */
[----:B------:R-:W-:Y:S01]  /*1be0*/  ISETP.GE.U32.AND P0, PT, R12, 0x4, PT ;  /* 0x000000040c00780c */ /* 0x000fe20003f06070 */
[----:B------:R-:W-:Y:S01]  /*1bf0*/  BSSY.RECONVERGENT B1, `(.L_x_13) ;  /* 0x0000021000017945 */ /* 0x000fe20003800200 */
[----:B-1----:R-:W-:-:S04]  /*1c00*/  LOP3.LUT R6, R2, 0x3, RZ, 0xc0, !PT ;  /* 0x0000000302067812 */ /* 0x002fc800078ec0ff */
[----:B------:R-:W-:-:S07]  /*1c10*/  ISETP.NE.AND P1, PT, R6, RZ, PT ;  /* 0x000000ff0600720c */ /* 0x000fce0003f25270 */
[----:B------:R-:W-:Y:S06]  /*1c20*/  @!P0 BRA `(.L_x_14) ;  /* 0x0000000000748947 */ /* 0x000fec0003800000 */
[----:B------:R-:W0:Y:S08]  /*1c30*/  LDC.64 R4, c[0x0][0x380] ;  /* 0x0000e000ff047b82 */ /* 0x000e300000000a00 */
        /* <DEDUP_REMOVED lines=27> */
[----:B------:R-:W-:-:S07]  /*1df0*/  IADD3 R0, PT, PT, R0, 0x4, RZ ;  /* 0x0000000400007810 */ /* 0x000fce0007ffe0ff */
.L_x_14:
[----:B------:R-:W-:Y:S05]  /*1e00*/  BSYNC.RECONVERGENT B1 ;  /* 0x0000000000017941 */ /* 0x000fea0003800200 */
.L_x_13:
[----:B------:R-:W-:Y:S05]  /*1e10*/  @!P1 BRA `(.L_x_2) ;  /* 0x00000000003c9947 */ /* 0x000fea0003800000 */
[----:B-1----:R-:W0:Y:S01]  /*1e20*/  LDC.64 R8, c[0x0][0x380] ;  /* 0x0000e000ff087b82 */ /* 0x002e220000000a00 */
[----:B------:R-:W-:-:S07]  /*1e30*/  IMAD.MOV R6, RZ, RZ, -R6 ;  /* 0x000000ffff067224 */ /* 0x000fce00078e0a06 */
[----:B------:R-:W1:Y:S02]  /*1e40*/  LDC.64 R10, c[0x0][0x388] ;  /* 0x0000e200ff0a7b82 */ /* 0x000e640000000a00 */
.L_x_15:
[----:B0-----:R-:W-:-:S06]  /*1e50*/  IMAD.WIDE R2, R0, 0x4, R8 ;  /* 0x0000000400027825 */ /* 0x001fcc00078e0208 */
[----:B--2---:R-:W2:Y:S01]  /*1e60*/  LDG.E R2, desc[UR6][R2.64] ;  /* 0x0000000602027981 */ /* 0x004ea2000c1e1900 */
[----:B------:R-:W-:Y:S01]  /*1e70*/  IADD3 R6, PT, PT, R6, 0x1, RZ ;  /* 0x0000000106067810 */ /* 0x000fe20007ffe0ff */
[----:B------:R-:W-:-:S03]  /*1e80*/  IMAD.MOV.U32 R7, RZ, RZ, 0x1 ;  /* 0x00000001ff077424 */ /* 0x000fc600078e00ff */
        /* <DEDUP_REMOVED lines=8> */
.L_x_2:
[----:B------:R-:W-:Y:S05]  /*1f10*/  BSYNC.RECONVERGENT B0 ;  /* 0x0000000000007941 */ /* 0x000fea0003800200 */
.L_x_0:
[----:B------:R-:W-:Y:S06]  /*1f20*/  BAR.SYNC.DEFER_BLOCKING 0x0 ;  /* 0x0000000000007b1d */ /* 0x000fec0000010000 */
[----:B------:R-:W-:Y:S05]  /*1f30*/  EXIT ;  /* 0x000000000000794d */ /* 0x000fea0003800000 */
.L_x_16:
[----:B------:R-:W-:-:S00]  /*1f40*/  BRA `(.L_x_16) ;  /* 0xfffffffc00fc7947 */ /* 0x000fc0000383ffff */
[----:B------:R-:W-:-:S00]  /*1f50*/  NOP ;  /* 0x0000000000007918 */ /* 0x000fc00000000000 */
        /* <DEDUP_REMOVED lines=10> */
.L_x_17:


//--------------------- .nv.shared.reserved.0     --------------------------
	.section	.nv.shared.reserved.0,"aw",@nobits
	.weak		__nv_reservedSMEM_offset_0_alias
	.size		__nv_reservedSMEM_offset_0_alias, 0, 64
	.other		__nv_reservedSMEM_offset_0_alias,@"STO_CUDA_RESERVED_SHARED STV_DEFAULT"
__nv_reservedSMEM_offset_0_alias:
	.zero		0
	.zero		64


//--------------------- .nv.constant0._Z5partaPiS_i --------------------------
	.section	.nv.constant0._Z5partaPiS_i,"a",@progbits
	.sectionflags	@""
	.align	4
.nv.constant0._Z5partaPiS_i:
	.zero		916


//--------------------- SYMBOLS --------------------------

	.type		.nv.reservedSmem.offset0,@object
	.size		.nv.reservedSmem.offset0,0x4
